//
// Generated by NVIDIA NVVM Compiler
//
// Compiler Build ID: CL-36424714
// Cuda compilation tools, release 13.0, V13.0.88
// Based on NVVM 20.0.0
//

.version 9.0
.target sm_100
.address_size 64

	// .globl	_Z3dotPfS_S_
.global .align 4 .b8 precalc_xorwow_matrix[102400];
.global .align 4 .b8 precalc_xorwow_offset_matrix[102400];
.global .align 4 .b8 mrg32k3aM1[2304];
.global .align 4 .b8 mrg32k3aM2[2304];
.global .align 4 .b8 mrg32k3aM1SubSeq[2016];
.global .align 4 .b8 mrg32k3aM2SubSeq[2016];
.global .align 4 .b8 mrg32k3aM1Seq[2304];
.global .align 4 .b8 mrg32k3aM2Seq[2304];
.const .align 8 .b8 __cr_lgamma_table[72];
// _ZZ3dotPfS_S_E5cache has been demoted

.visible .entry _Z3dotPfS_S_(
	.param .u64 .ptr .align 1 _Z3dotPfS_S__param_0,
	.param .u64 .ptr .align 1 _Z3dotPfS_S__param_1,
	.param .u64 .ptr .align 1 _Z3dotPfS_S__param_2
)
{
	.reg .pred 	%p<7>;
	.reg .b32 	%r<18>;
	.reg .b32 	%f<14>;
	.reg .b64 	%rd<12>;
	// demoted variable
	.shared .align 4 .b8 _ZZ3dotPfS_S_E5cache[1024];
	ld.param.u64 	%rd3, [_Z3dotPfS_S__param_0];
	ld.param.u64 	%rd4, [_Z3dotPfS_S__param_1];
	ld.param.u64 	%rd5, [_Z3dotPfS_S__param_2];
	mov.u32 	%r1, %tid.x;
	mov.u32 	%r2, %ctaid.x;
	mov.u32 	%r17, %ntid.x;
	mad.lo.s32 	%r16, %r2, %r17, %r1;
	setp.gt.s32 	%p1, %r16, 33791;
	mov.f32 	%f13, 0f00000000;
	@%p1 bra 	$L__BB0_3;
	mov.u32 	%r11, %nctaid.x;
	mul.lo.s32 	%r5, %r17, %r11;
	cvta.to.global.u64 	%rd1, %rd3;
	cvta.to.global.u64 	%rd2, %rd4;
	mov.f32 	%f13, 0f00000000;
$L__BB0_2:
	mul.wide.s32 	%rd6, %r16, 4;
	add.s64 	%rd7, %rd1, %rd6;
	ld.global.f32 	%f6, [%rd7];
	add.s64 	%rd8, %rd2, %rd6;
	ld.global.f32 	%f7, [%rd8];
	fma.rn.f32 	%f13, %f6, %f7, %f13;
	add.s32 	%r16, %r16, %r5;
	setp.lt.s32 	%p2, %r16, 33792;
	@%p2 bra 	$L__BB0_2;
$L__BB0_3:
	shl.b32 	%r12, %r1, 2;
	mov.u32 	%r13, _ZZ3dotPfS_S_E5cache;
	add.s32 	%r8, %r13, %r12;
	st.shared.f32 	[%r8], %f13;
	bar.sync 	0;
	setp.lt.u32 	%p3, %r17, 2;
	@%p3 bra 	$L__BB0_7;
$L__BB0_4:
	shr.u32 	%r10, %r17, 1;
	setp.ge.u32 	%p4, %r1, %r10;
	@%p4 bra 	$L__BB0_6;
	shl.b32 	%r14, %r10, 2;
	add.s32 	%r15, %r8, %r14;
	ld.shared.f32 	%f8, [%r15];
	ld.shared.f32 	%f9, [%r8];
	add.f32 	%f10, %f8, %f9;
	st.shared.f32 	[%r8], %f10;
$L__BB0_6:
	bar.sync 	0;
	setp.gt.u32 	%p5, %r17, 3;
	mov.u32 	%r17, %r10;
	@%p5 bra 	$L__BB0_4;
$L__BB0_7:
	setp.ne.s32 	%p6, %r1, 0;
	@%p6 bra 	$L__BB0_9;
	ld.shared.f32 	%f11, [_ZZ3dotPfS_S_E5cache];
	cvta.to.global.u64 	%rd9, %rd5;
	mul.wide.u32 	%rd10, %r2, 4;
	add.s64 	%rd11, %rd9, %rd10;
	st.global.f32 	[%rd11], %f11;
$L__BB0_9:
	ret;

}


// ===== COMPILED SASS (sm_100) =====

	.target	sm_100

	.elftype	@"ET_EXEC"


//--------------------- .note.nv.tkinfo           --------------------------
	.section	.note.nv.tkinfo,"",@"SHT_NOTE"
	.sectionflags	@"SHF_NOTE_NV_TKINFO"
	.tkinfo
        /*0018*/ 	.word	0x00000002
        /*0030*/ 	.string	""
        /*0030*/ 	.string	"ptxas"
        /*0030*/ 	.string	"Cuda compilation tools, release 13.0, V13.0.88"
        /*0030*/ 	.string	"Build cuda_13.0.r13.0/compiler.36424714_0"
        /*0030*/ 	.string	"-arch sm_100 -m 64 "



//--------------------- .note.nv.cuinfo           --------------------------
	.section	.note.nv.cuinfo,"",@"SHT_NOTE"
	.sectionflags	@"SHF_NOTE_NV_CUINFO"
        /*0018*/ 	.short	0x0002
        /*001a*/ 	.short	0x0064
        /*001c*/ 	.short	0x0082
	.zero		2


//--------------------- .nv.info                  --------------------------
	.section	.nv.info,"",@"SHT_CUDA_INFO"
	.align	4


	//----- nvinfo : EIATTR_REGCOUNT
	.align		4
        /*0000*/ 	.byte	0x04, 0x2f
        /*0002*/ 	.short	(.L_10 - .L_9)
	.align		4
.L_9:
        /*0004*/ 	.word	index@(_Z3dotPfS_S_)
        /*0008*/ 	.word	0x00000012


	//----- nvinfo : EIATTR_FRAME_SIZE
	.align		4
.L_10:
        /*000c*/ 	.byte	0x04, 0x11
        /*000e*/ 	.short	(.L_12 - .L_11)
	.align		4
.L_11:
        /*0010*/ 	.word	index@(_Z3dotPfS_S_)
        /*0014*/ 	.word	0x00000000


	//----- nvinfo : EIATTR_MIN_STACK_SIZE
	.align		4
.L_12:
        /*0018*/ 	.byte	0x04, 0x12
        /*001a*/ 	.short	(.L_14 - .L_13)
	.align		4
.L_13:
        /*001c*/ 	.word	index@(_Z3dotPfS_S_)
        /*0020*/ 	.word	0x00000000
.L_14:


//--------------------- .nv.compat                --------------------------
	.section	.nv.compat,"",@"SHT_CUDA_COMPAT_INFO"
	.align	4
        /*0000*/ 	.byte	0x02, 0x09, 0x00, 0x00, 0x02, 0x02, 0x01, 0x00, 0x02, 0x05, 0x05, 0x00, 0x03, 0x07, 0x01, 0x01
        /*0010*/ 	.byte	0x02, 0x03, 0x00, 0x00, 0x02, 0x06, 0x01, 0x00, 0x04, 0x0b, 0x08, 0x00, 0x09, 0x00, 0x00, 0x00
        /*0020*/ 	.byte	0x00, 0x00, 0x00, 0x00


//--------------------- .nv.info._Z3dotPfS_S_     --------------------------
	.section	.nv.info._Z3dotPfS_S_,"",@"SHT_CUDA_INFO"
	.sectionflags	@""
	.align	4


	//----- nvinfo : EIATTR_CUDA_API_VERSION
	.align		4
        /*0000*/ 	.byte	0x04, 0x37
        /*0002*/ 	.short	(.L_16 - .L_15)
.L_15:
        /*0004*/ 	.word	0x00000082


	//----- nvinfo : EIATTR_KPARAM_INFO
	.align		4
.L_16:
        /*0008*/ 	.byte	0x04, 0x17
        /*000a*/ 	.short	(.L_18 - .L_17)
.L_17:
        /*000c*/ 	.word	0x00000000
        /*0010*/ 	.short	0x0002
        /*0012*/ 	.short	0x0010
        /*0014*/ 	.byte	0x00, 0xf5, 0x21, 0x00


	//----- nvinfo : EIATTR_KPARAM_INFO
	.align		4
.L_18:
        /*0018*/ 	.byte	0x04, 0x17
        /*001a*/ 	.short	(.L_20 - .L_19)
.L_19:
        /*001c*/ 	.word	0x00000000
        /*0020*/ 	.short	0x0001
        /*0022*/ 	.short	0x0008
        /*0024*/ 	.byte	0x00, 0xf5, 0x21, 0x00


	//----- nvinfo : EIATTR_KPARAM_INFO
	.align		4
.L_20:
        /*0028*/ 	.byte	0x04, 0x17
        /*002a*/ 	.short	(.L_22 - .L_21)
.L_21:
        /*002c*/ 	.word	0x00000000
        /*0030*/ 	.short	0x0000
        /*0032*/ 	.short	0x0000
        /*0034*/ 	.byte	0x00, 0xf5, 0x21, 0x00


	//----- nvinfo : EIATTR_SPARSE_MMA_MASK
	.align		4
.L_22:
        /*0038*/ 	.byte	0x03, 0x50
        /*003a*/ 	.short	0x0000


	//----- nvinfo : EIATTR_MAXREG_COUNT
	.align		4
        /*003c*/ 	.byte	0x03, 0x1b
        /*003e*/ 	.short	0x00ff


	//----- nvinfo : EIATTR_NUM_BARRIERS
	.align		4
        /*0040*/ 	.byte	0x02, 0x4c
        /*0042*/ 	.byte	0x01
	.zero		1


	//----- nvinfo : EIATTR_MERCURY_ISA_VERSION
	.align		4
        /*0044*/ 	.byte	0x03, 0x5f
        /*0046*/ 	.short	0x0101


	//----- nvinfo : EIATTR_VRC_CTA_INIT_COUNT
	.align		4
        /*0048*/ 	.byte	0x02, 0x4a
	.zero		1
	.zero		1


	//----- nvinfo : EIATTR_EXIT_INSTR_OFFSETS
	.align		4
        /*004c*/ 	.byte	0x04, 0x1c
        /*004e*/ 	.short	(.L_24 - .L_23)


	//   ....[0]....
.L_23:
        /*0050*/ 	.word	0x000002d0


	//   ....[1]....
        /*0054*/ 	.word	0x00000350


	//----- nvinfo : EIATTR_CRS_STACK_SIZE
	.align		4
.L_24:
        /*0058*/ 	.byte	0x04, 0x1e
        /*005a*/ 	.short	(.L_26 - .L_25)
.L_25:
        /*005c*/ 	.word	0x00000000


	//----- nvinfo : EIATTR_CBANK_PARAM_SIZE
	.align		4
.L_26:
        /*0060*/ 	.byte	0x03, 0x19
        /*0062*/ 	.short	0x0018


	//----- nvinfo : EIATTR_PARAM_CBANK
	.align		4
        /*0064*/ 	.byte	0x04, 0x0a
        /*0066*/ 	.short	(.L_28 - .L_27)
	.align		4
.L_27:
        /*0068*/ 	.word	index@(.nv.constant0._Z3dotPfS_S_)
        /*006c*/ 	.short	0x0380
        /*006e*/ 	.short	0x0018


	//----- nvinfo : EIATTR_SW_WAR
	.align		4
.L_28:
        /*0070*/ 	.byte	0x04, 0x36
        /*0072*/ 	.short	(.L_30 - .L_29)
.L_29:
        /*0074*/ 	.word	0x00000008
.L_30:


//--------------------- .nv.callgraph             --------------------------
	.section	.nv.callgraph,"",@"SHT_CUDA_CALLGRAPH"
	.align	4
	.sectionentsize	8
	.align		4
        /*0000*/ 	.word	0x00000000
	.align		4
        /*0004*/ 	.word	0xffffffff
	.align		4
        /*0008*/ 	.word	0x00000000
	.align		4
        /*000c*/ 	.word	0xfffffffe
	.align		4
        /*0010*/ 	.word	0x00000000
	.align		4
        /*0014*/ 	.word	0xfffffffd
	.align		4
        /*0018*/ 	.word	0x00000000
	.align		4
        /*001c*/ 	.word	0xfffffffc


//--------------------- .nv.constant4             --------------------------
	.section	.nv.constant4,"a",@progbits
	.align	8
	.align		8
.nv.constant4:
        /*0000*/ 	.dword	precalc_xorwow_matrix
	.align		8
        /*0008*/ 	.dword	precalc_xorwow_offset_matrix
	.align		8
        /*0010*/ 	.dword	mrg32k3aM1
	.align		8
        /*0018*/ 	.dword	mrg32k3aM2
	.align		8
        /*0020*/ 	.dword	mrg32k3aM1SubSeq
	.align		8
        /*0028*/ 	.dword	mrg32k3aM2SubSeq
	.align		8
        /*0030*/ 	.dword	mrg32k3aM1Seq
	.align		8
        /*0038*/ 	.dword	mrg32k3aM2Seq


//--------------------- .nv.constant3             --------------------------
	.section	.nv.constant3,"a",@progbits
	.align	8
.nv.constant3:
	.type		__cr_lgamma_table,@object
	.size		__cr_lgamma_table,(.L_8 - __cr_lgamma_table)
__cr_lgamma_table:
        /*0000*/ 	.byte	0x00, 0x00, 0x00, 0x00, 0x00, 0x00, 0x00, 0x00, 0x00, 0x00, 0x00, 0x00, 0x00, 0x00, 0x00, 0x00
        /*0010*/ 	.byte	0xef, 0x39, 0xfa, 0xfe, 0x42, 0x2e, 0xe6, 0x3f, 0x02, 0x20, 0x2a, 0xfa, 0x0b, 0xab, 0xfc, 0x3f
        /*0020*/ 	.byte	0xf9, 0x2c, 0x92, 0x7c, 0xa7, 0x6c, 0x09, 0x40, 0xc9, 0x79, 0x44, 0x3c, 0x64, 0x26, 0x13, 0x40
        /*0030*/ 	.byte	0xca, 0x01, 0xcf, 0x3a, 0x27, 0x51, 0x1a, 0x40, 0x30, 0xcc, 0x2d, 0xf3, 0xe1, 0x0c, 0x21, 0x40
        /*0040*/ 	.byte	0x0d, 0xb7, 0xfc, 0x82, 0x8e, 0x35, 0x25, 0x40
.L_8:


//--------------------- .text._Z3dotPfS_S_        --------------------------
	.section	.text._Z3dotPfS_S_,"ax",@progbits
	.align	128
        .global         _Z3dotPfS_S_
        .type           _Z3dotPfS_S_,@function
        .size           _Z3dotPfS_S_,(.L_x_6 - _Z3dotPfS_S_)
        .other          _Z3dotPfS_S_,@"STO_CUDA_ENTRY STV_DEFAULT"
_Z3dotPfS_S_:
.text._Z3dotPfS_S_:
[----:B------:R-:W-:Y:S01]  /*0000*/  LDC R1, c[0x0][0x37c] ;  /* 0x0000df00ff017b82 */ /* 0x000fe20000000800 */
[----:B------:R-:W0:Y:S01]  /*0010*/  S2R R12, SR_TID.X ;  /* 0x00000000000c7919 */ /* 0x000e220000002100 */
[----:B------:R-:W1:Y:S01]  /*0020*/  LDCU UR4, c[0x0][0x360] ;  /* 0x00006c00ff0477ac */ /* 0x000e620008000800 */
[----:B------:R-:W-:Y:S01]  /*0030*/  BSSY.RECONVERGENT B0, `(.L_x_0) ;  /* 0x0000015000007945 */ /* 0x000fe20003800200 */
[----:B------:R-:W-:Y:S01]  /*0040*/  IMAD.MOV.U32 R11, RZ, RZ, RZ ;  /* 0x000000ffff0b7224 */ /* 0x000fe200078e00ff */
[----:B------:R-:W0:Y:S01]  /*0050*/  S2R R13, SR_CTAID.X ;  /* 0x00000000000d7919 */ /* 0x000e220000002500 */
[----:B------:R-:W2:Y:S01]  /*0060*/  LDCU.64 UR6, c[0x0][0x358] ;  /* 0x00006b00ff0677ac */ /* 0x000ea20008000a00 */
[----:B-1----:R-:W-:Y:S02]  /*0070*/  IMAD.U32 R10, RZ, RZ, UR4 ;  /* 0x00000004ff0a7e24 */ /* 0x002fe4000f8e00ff */
[----:B0-----:R-:W-:-:S05]  /*0080*/  IMAD R0, R13, UR4, R12 ;  /* 0x000000040d007c24 */ /* 0x001fca000f8e020c */
[----:B------:R-:W-:-:S13]  /*0090*/  ISETP.GT.AND P0, PT, R0, 0x83ff, PT ;  /* 0x000083ff0000780c */ /* 0x000fda0003f04270 */
[----:B--2---:R-:W-:Y:S05]  /*00a0*/  @P0 BRA `(.L_x_1) ;  /* 0x0000000000340947 */ /* 0x004fea0003800000 */
[----:B------:R-:W0:Y:S01]  /*00b0*/  LDC.64 R6, c[0x0][0x380] ;  /* 0x0000e000ff067b82 */ /* 0x000e220000000a00 */
[----:B------:R-:W1:Y:S01]  /*00c0*/  LDCU UR4, c[0x0][0x370] ;  /* 0x00006e00ff0477ac */ /* 0x000e620008000800 */
[----:B------:R-:W-:-:S06]  /*00d0*/  HFMA2 R11, -RZ, RZ, 0, 0 ;  /* 0x00000000ff0b7431 */ /* 0x000fcc00000001ff */
[----:B------:R-:W2:Y:S01]  /*00e0*/  LDC.64 R8, c[0x0][0x388] ;  /* 0x0000e200ff087b82 */ /* 0x000ea20000000a00 */
[----:B-1----:R-:W-:-:S07]  /*00f0*/  IMAD R15, R10, UR4, RZ ;  /* 0x000000040a0f7c24 */ /* 0x002fce000f8e02ff */
.L_x_2:
[----:B0-----:R-:W-:-:S04]  /*0100*/  IMAD.WIDE R2, R0, 0x4, R6 ;  /* 0x0000000400027825 */ /* 0x001fc800078e0206 */
[----:B--2---:R-:W-:Y:S02]  /*0110*/  IMAD.WIDE R4, R0, 0x4, R8 ;  /* 0x0000000400047825 */ /* 0x004fe400078e0208 */
[----:B------:R-:W2:Y:S04]  /*0120*/  LDG.E R2, desc[UR6][R2.64] ;  /* 0x0000000602027981 */ /* 0x000ea8000c1e1900 */
[----:B------:R-:W2:Y:S01]  /*0130*/  LDG.E R4, desc[UR6][R4.64] ;  /* 0x0000000604047981 */ /* 0x000ea2000c1e1900 */
[----:B------:R-:W-:-:S05]  /*0140*/  IMAD.IADD R0, R15, 0x1, R0 ;  /* 0x000000010f007824 */ /* 0x000fca00078e0200 */
[----:B------:R-:W-:Y:S01]  /*0150*/  ISETP.GE.AND P0, PT, R0, 0x8400, PT ;  /* 0x000084000000780c */ /* 0x000fe20003f06270 */
[----:B--2---:R-:W-:-:S12]  /*0160*/  FFMA R11, R2, R4, R11 ;  /* 0x00000004020b7223 */ /* 0x004fd8000000000b */
[----:B------:R-:W-:Y:S05]  /*0170*/  @!P0 BRA `(.L_x_2) ;  /* 0xfffffffc00e08947 */ /* 0x000fea000383ffff */
.L_x_1:
[----:B------:R-:W-:Y:S05]  /*0180*/  BSYNC.RECONVERGENT B0 ;  /* 0x0000000000007941 */ /* 0x000fea0003800200 */
.L_x_0:
[----:B------:R-:W0:Y:S01]  /*0190*/  S2UR UR5, SR_CgaCtaId ;  /* 0x00000000000579c3 */ /* 0x000e220000008800 */
[----:B------:R-:W-:Y:S01]  /*01a0*/  UMOV UR4, 0x400 ;  /* 0x0000040000047882 */ /* 0x000fe20000000000 */
[----:B------:R-:W-:Y:S02]  /*01b0*/  ISETP.GE.U32.AND P1, PT, R10, 0x2, PT ;  /* 0x000000020a00780c */ /* 0x000fe40003f26070 */
[----:B------:R-:W-:Y:S01]  /*01c0*/  ISETP.NE.AND P0, PT, R12, RZ, PT ;  /* 0x000000ff0c00720c */ /* 0x000fe20003f05270 */
[----:B0-----:R-:W-:-:S06]  /*01d0*/  ULEA UR4, UR5, UR4, 0x18 ;  /* 0x0000000405047291 */ /* 0x001fcc000f8ec0ff */
[----:B------:R-:W-:-:S05]  /*01e0*/  LEA R0, R12, UR4, 0x2 ;  /* 0x000000040c007c11 */ /* 0x000fca000f8e10ff */
[----:B------:R0:W-:Y:S01]  /*01f0*/  STS [R0], R11 ;  /* 0x0000000b00007388 */ /* 0x0001e20000000800 */
[----:B------:R-:W-:Y:S06]  /*0200*/  BAR.SYNC.DEFER_BLOCKING 0x0 ;  /* 0x0000000000007b1d */ /* 0x000fec0000010000 */
[----:B------:R-:W-:Y:S05]  /*0210*/  @!P1 BRA `(.L_x_3) ;  /* 0x00000000002c9947 */ /* 0x000fea0003800000 */
.L_x_4:
[----:B------:R-:W-:-:S04]  /*0220*/  SHF.R.U32.HI R5, RZ, 0x1, R10 ;  /* 0x00000001ff057819 */ /* 0x000fc8000001160a */
[----:B------:R-:W-:-:S13]  /*0230*/  ISETP.GE.U32.AND P1, PT, R12, R5, PT ;  /* 0x000000050c00720c */ /* 0x000fda0003f26070 */
[----:B------:R-:W-:Y:S01]  /*0240*/  @!P1 LEA R2, R5, R0, 0x2 ;  /* 0x0000000005029211 */ /* 0x000fe200078e10ff */
[----:B------:R-:W-:Y:S05]  /*0250*/  @!P1 LDS R3, [R0] ;  /* 0x0000000000039984 */ /* 0x000fea0000000800 */
[----:B------:R-:W1:Y:S02]  /*0260*/  @!P1 LDS R2, [R2] ;  /* 0x0000000002029984 */ /* 0x000e640000000800 */
[----:B-1----:R-:W-:-:S05]  /*0270*/  @!P1 FADD R3, R2, R3 ;  /* 0x0000000302039221 */ /* 0x002fca0000000000 */
[----:B------:R1:W-:Y:S01]  /*0280*/  @!P1 STS [R0], R3 ;  /* 0x0000000300009388 */ /* 0x0003e20000000800 */
[----:B------:R-:W-:Y:S01]  /*0290*/  BAR.SYNC.DEFER_BLOCKING 0x0 ;  /* 0x0000000000007b1d */ /* 0x000fe20000010000 */
[----:B------:R-:W-:Y:S02]  /*02a0*/  ISETP.GT.U32.AND P1, PT, R10, 0x3, PT ;  /* 0x000000030a00780c */ /* 0x000fe40003f24070 */
[----:B------:R-:W-:-:S11]  /*02b0*/  MOV R10, R5 ;  /* 0x00000005000a7202 */ /* 0x000fd60000000f00 */
[----:B-1----:R-:W-:Y:S05]  /*02c0*/  @P1 BRA `(.L_x_4) ;  /* 0xfffffffc00d41947 */ /* 0x002fea000383ffff */
.L_x_3:
[----:B------:R-:W-:Y:S05]  /*02d0*/  @P0 EXIT ;  /* 0x000000000000094d */ /* 0x000fea0003800000 */
[----:B------:R-:W1:Y:S01]  /*02e0*/  S2UR UR5, SR_CgaCtaId ;  /* 0x00000000000579c3 */ /* 0x000e620000008800 */
[----:B------:R-:W-:-:S07]  /*02f0*/  UMOV UR4, 0x400 ;  /* 0x0000040000047882 */ /* 0x000fce0000000000 */
[----:B------:R-:W2:Y:S01]  /*0300*/  LDC.64 R2, c[0x0][0x390] ;  /* 0x0000e400ff027b82 */ /* 0x000ea20000000a00 */
[----:B-1----:R-:W-:Y:S01]  /*0310*/  ULEA UR4, UR5, UR4, 0x18 ;  /* 0x0000000405047291 */ /* 0x002fe2000f8ec0ff */
[----:B--2---:R-:W-:-:S08]  /*0320*/  IMAD.WIDE.U32 R2, R13, 0x4, R2 ;  /* 0x000000040d027825 */ /* 0x004fd000078e0002 */
[----:B------:R-:W1:Y:S04]  /*0330*/  LDS R5, [UR4] ;  /* 0x00000004ff057984 */ /* 0x000e680008000800 */
[----:B-1----:R-:W-:Y:S01]  /*0340*/  STG.E desc[UR6][R2.64], R5 ;  /* 0x0000000502007986 */ /* 0x002fe2000c101906 */
[----:B------:R-:W-:Y:S05]  /*0350*/  EXIT ;  /* 0x000000000000794d */ /* 0x000fea0003800000 */
.L_x_5:
[----:B------:R-:W-:-:S00]  /*0360*/  BRA `(.L_x_5) ;  /* 0xfffffffc00fc7947 */ /* 0x000fc0000383ffff */
[----:B------:R-:W-:-:S00]  /*0370*/  NOP ;  /* 0x0000000000007918 */ /* 0x000fc00000000000 */
        /* <DEDUP_REMOVED lines=8> */
.L_x_6:


//--------------------- .nv.global.init           --------------------------
	.section	.nv.global.init,"aw",@progbits
	.align	4
.nv.global.init:
	.type		mrg32k3aM1SubSeq,@object
	.size		mrg32k3aM1SubSeq,(mrg32k3aM2SubSeq - mrg32k3aM1SubSeq)
mrg32k3aM1SubSeq:
        /*0000*/ 	.byte	0x0b, 0xcc, 0xee, 0x04, 0x73, 0x29, 0x8b, 0x6f, 0xf6, 0x53, 0x03, 0xf6, 0x23, 0xf6, 0xea, 0xda
        /* <DEDUP_REMOVED lines=125> */
	.type		mrg32k3aM2SubSeq,@object
	.size		mrg32k3aM2SubSeq,(mrg32k3aM1 - mrg32k3aM2SubSeq)
mrg32k3aM2SubSeq:
        /* <DEDUP_REMOVED lines=126> */
	.type		mrg32k3aM1,@object
	.size		mrg32k3aM1,(mrg32k3aM1Seq - mrg32k3aM1)
mrg32k3aM1:
        /* <DEDUP_REMOVED lines=144> */
	.type		mrg32k3aM1Seq,@object
	.size		mrg32k3aM1Seq,(mrg32k3aM2 - mrg32k3aM1Seq)
mrg32k3aM1Seq:
        /* <DEDUP_REMOVED lines=144> */
	.type		mrg32k3aM2,@object
	.size		mrg32k3aM2,(mrg32k3aM2Seq - mrg32k3aM2)
mrg32k3aM2:
        /* <DEDUP_REMOVED lines=144> */
	.type		mrg32k3aM2Seq,@object
	.size		mrg32k3aM2Seq,(precalc_xorwow_matrix - mrg32k3aM2Seq)
mrg32k3aM2Seq:
        /* <DEDUP_REMOVED lines=144> */
	.type		precalc_xorwow_matrix,@object
	.size		precalc_xorwow_matrix,(precalc_xorwow_offset_matrix - precalc_xorwow_matrix)
precalc_xorwow_matrix:
        /* <DEDUP_REMOVED lines=6400> */
	.type		precalc_xorwow_offset_matrix,@object
	.size		precalc_xorwow_offset_matrix,(.L_1 - precalc_xorwow_offset_matrix)
precalc_xorwow_offset_matrix:
        /* <DEDUP_REMOVED lines=6400> */
.L_1:


//--------------------- .nv.shared._Z3dotPfS_S_   --------------------------
	.section	.nv.shared._Z3dotPfS_S_,"aw",@nobits
	.sectionflags	@""
	.align	4
.nv.shared._Z3dotPfS_S_:
	.zero		2048


//--------------------- .nv.shared.reserved.0     --------------------------
	.section	.nv.shared.reserved.0,"aw",@nobits
	.weak		__nv_reservedSMEM_offset_0_alias
	.size		__nv_reservedSMEM_offset_0_alias, 0, 64
	.other		__nv_reservedSMEM_offset_0_alias,@"STO_CUDA_RESERVED_SHARED STV_DEFAULT"
__nv_reservedSMEM_offset_0_alias:
	.zero		0
	.zero		64


//--------------------- .nv.constant0._Z3dotPfS_S_ --------------------------
	.section	.nv.constant0._Z3dotPfS_S_,"a",@progbits
	.sectionflags	@""
	.align	4
.nv.constant0._Z3dotPfS_S_:
	.zero		920


//--------------------- SYMBOLS --------------------------

	.type		.nv.reservedSmem.offset0,@object
	.size		.nv.reservedSmem.offset0,0x4
	.type		.nv.reservedSmem.cap,@object
	.size		.nv.reservedSmem.cap,0x4
